//
// Generated by NVIDIA NVVM Compiler
//
// Compiler Build ID: CL-36424714
// Cuda compilation tools, release 13.0, V13.0.88
// Based on NVVM 20.0.0
//

.version 9.0
.target sm_100
.address_size 64

	// .globl	_Z10gpu_filteriPKfS0_Pf

.visible .entry _Z10gpu_filteriPKfS0_Pf(
	.param .u32 _Z10gpu_filteriPKfS0_Pf_param_0,
	.param .u64 .ptr .align 1 _Z10gpu_filteriPKfS0_Pf_param_1,
	.param .u64 .ptr .align 1 _Z10gpu_filteriPKfS0_Pf_param_2,
	.param .u64 .ptr .align 1 _Z10gpu_filteriPKfS0_Pf_param_3
)
{


	ret;

}


// ===== COMPILED SASS (sm_100) =====

	.target	sm_100

	.elftype	@"ET_EXEC"


//--------------------- .note.nv.tkinfo           --------------------------
	.section	.note.nv.tkinfo,"",@"SHT_NOTE"
	.sectionflags	@"SHF_NOTE_NV_TKINFO"
	.tkinfo
        /*0018*/ 	.word	0x00000002
        /*0030*/ 	.string	""
        /*0030*/ 	.string	"ptxas"
        /*0030*/ 	.string	"Cuda compilation tools, release 13.0, V13.0.88"
        /*0030*/ 	.string	"Build cuda_13.0.r13.0/compiler.36424714_0"
        /*0030*/ 	.string	"-arch sm_100 -m 64 "



//--------------------- .note.nv.cuinfo           --------------------------
	.section	.note.nv.cuinfo,"",@"SHT_NOTE"
	.sectionflags	@"SHF_NOTE_NV_CUINFO"
        /*0018*/ 	.short	0x0002
        /*001a*/ 	.short	0x0064
        /*001c*/ 	.short	0x0082
	.zero		2


//--------------------- .nv.info                  --------------------------
	.section	.nv.info,"",@"SHT_CUDA_INFO"
	.align	4


	//----- nvinfo : EIATTR_REGCOUNT
	.align		4
        /*0000*/ 	.byte	0x04, 0x2f
        /*0002*/ 	.short	(.L_1 - .L_0)
	.align		4
.L_0:
        /*0004*/ 	.word	index@(_Z10gpu_filteriPKfS0_Pf)
        /*0008*/ 	.word	0x00000004


	//----- nvinfo : EIATTR_FRAME_SIZE
	.align		4
.L_1:
        /*000c*/ 	.byte	0x04, 0x11
        /*000e*/ 	.short	(.L_3 - .L_2)
	.align		4
.L_2:
        /*0010*/ 	.word	index@(_Z10gpu_filteriPKfS0_Pf)
        /*0014*/ 	.word	0x00000000


	//----- nvinfo : EIATTR_MIN_STACK_SIZE
	.align		4
.L_3:
        /*0018*/ 	.byte	0x04, 0x12
        /*001a*/ 	.short	(.L_5 - .L_4)
	.align		4
.L_4:
        /*001c*/ 	.word	index@(_Z10gpu_filteriPKfS0_Pf)
        /*0020*/ 	.word	0x00000000
.L_5:


//--------------------- .nv.compat                --------------------------
	.section	.nv.compat,"",@"SHT_CUDA_COMPAT_INFO"
	.align	4
        /*0000*/ 	.byte	0x02, 0x09, 0x00, 0x00, 0x02, 0x02, 0x01, 0x00, 0x02, 0x05, 0x05, 0x00, 0x03, 0x07, 0x01, 0x01
        /*0010*/ 	.byte	0x02, 0x03, 0x00, 0x00, 0x02, 0x06, 0x01, 0x00, 0x04, 0x0b, 0x08, 0x00, 0x09, 0x00, 0x00, 0x00
        /*0020*/ 	.byte	0x00, 0x00, 0x00, 0x00


//--------------------- .nv.info._Z10gpu_filteriPKfS0_Pf --------------------------
	.section	.nv.info._Z10gpu_filteriPKfS0_Pf,"",@"SHT_CUDA_INFO"
	.sectionflags	@""
	.align	4


	//----- nvinfo : EIATTR_CUDA_API_VERSION
	.align		4
        /*0000*/ 	.byte	0x04, 0x37
        /*0002*/ 	.short	(.L_7 - .L_6)
.L_6:
        /*0004*/ 	.word	0x00000082


	//----- nvinfo : EIATTR_KPARAM_INFO
	.align		4
.L_7:
        /*0008*/ 	.byte	0x04, 0x17
        /*000a*/ 	.short	(.L_9 - .L_8)
.L_8:
        /*000c*/ 	.word	0x00000000
        /*0010*/ 	.short	0x0003
        /*0012*/ 	.short	0x0018
        /*0014*/ 	.byte	0x00, 0xf5, 0x21, 0x00


	//----- nvinfo : EIATTR_KPARAM_INFO
	.align		4
.L_9:
        /*0018*/ 	.byte	0x04, 0x17
        /*001a*/ 	.short	(.L_11 - .L_10)
.L_10:
        /*001c*/ 	.word	0x00000000
        /*0020*/ 	.short	0x0002
        /*0022*/ 	.short	0x0010
        /*0024*/ 	.byte	0x00, 0xf5, 0x21, 0x00


	//----- nvinfo : EIATTR_KPARAM_INFO
	.align		4
.L_11:
        /*0028*/ 	.byte	0x04, 0x17
        /*002a*/ 	.short	(.L_13 - .L_12)
.L_12:
        /*002c*/ 	.word	0x00000000
        /*0030*/ 	.short	0x0001
        /*0032*/ 	.short	0x0008
        /*0034*/ 	.byte	0x00, 0xf5, 0x21, 0x00


	//----- nvinfo : EIATTR_KPARAM_INFO
	.align		4
.L_13:
        /*0038*/ 	.byte	0x04, 0x17
        /*003a*/ 	.short	(.L_15 - .L_14)
.L_14:
        /*003c*/ 	.word	0x00000000
        /*0040*/ 	.short	0x0000
        /*0042*/ 	.short	0x0000
        /*0044*/ 	.byte	0x00, 0xf0, 0x11, 0x00


	//----- nvinfo : EIATTR_SPARSE_MMA_MASK
	.align		4
.L_15:
        /*0048*/ 	.byte	0x03, 0x50
        /*004a*/ 	.short	0x0000


	//----- nvinfo : EIATTR_MAXREG_COUNT
	.align		4
        /*004c*/ 	.byte	0x03, 0x1b
        /*004e*/ 	.short	0x00ff


	//----- nvinfo : EIATTR_MERCURY_ISA_VERSION
	.align		4
        /*0050*/ 	.byte	0x03, 0x5f
        /*0052*/ 	.short	0x0101


	//----- nvinfo : EIATTR_VRC_CTA_INIT_COUNT
	.align		4
        /*0054*/ 	.byte	0x02, 0x4a
	.zero		1
	.zero		1


	//----- nvinfo : EIATTR_EXIT_INSTR_OFFSETS
	.align		4
        /*0058*/ 	.byte	0x04, 0x1c
        /*005a*/ 	.short	(.L_17 - .L_16)


	//   ....[0]....
.L_16:
        /*005c*/ 	.word	0x00000010


	//----- nvinfo : EIATTR_CBANK_PARAM_SIZE
	.align		4
.L_17:
        /*0060*/ 	.byte	0x03, 0x19
        /*0062*/ 	.short	0x0020


	//----- nvinfo : EIATTR_PARAM_CBANK
	.align		4
        /*0064*/ 	.byte	0x04, 0x0a
        /*0066*/ 	.short	(.L_19 - .L_18)
	.align		4
.L_18:
        /*0068*/ 	.word	index@(.nv.constant0._Z10gpu_filteriPKfS0_Pf)
        /*006c*/ 	.short	0x0380
        /*006e*/ 	.short	0x0020


	//----- nvinfo : EIATTR_SW_WAR
	.align		4
.L_19:
        /*0070*/ 	.byte	0x04, 0x36
        /*0072*/ 	.short	(.L_21 - .L_20)
.L_20:
        /*0074*/ 	.word	0x00000008
.L_21:


//--------------------- .nv.callgraph             --------------------------
	.section	.nv.callgraph,"",@"SHT_CUDA_CALLGRAPH"
	.align	4
	.sectionentsize	8
	.align		4
        /*0000*/ 	.word	0x00000000
	.align		4
        /*0004*/ 	.word	0xffffffff
	.align		4
        /*0008*/ 	.word	0x00000000
	.align		4
        /*000c*/ 	.word	0xfffffffe
	.align		4
        /*0010*/ 	.word	0x00000000
	.align		4
        /*0014*/ 	.word	0xfffffffd
	.align		4
        /*0018*/ 	.word	0x00000000
	.align		4
        /*001c*/ 	.word	0xfffffffc


//--------------------- .text._Z10gpu_filteriPKfS0_Pf --------------------------
	.section	.text._Z10gpu_filteriPKfS0_Pf,"ax",@progbits
	.align	128
        .global         _Z10gpu_filteriPKfS0_Pf
        .type           _Z10gpu_filteriPKfS0_Pf,@function
        .size           _Z10gpu_filteriPKfS0_Pf,(.L_x_1 - _Z10gpu_filteriPKfS0_Pf)
        .other          _Z10gpu_filteriPKfS0_Pf,@"STO_CUDA_ENTRY STV_DEFAULT"
_Z10gpu_filteriPKfS0_Pf:
.text._Z10gpu_filteriPKfS0_Pf:
[----:B------:R-:W-:Y:S01]  /*0000*/  LDC R1, c[0x0][0x37c] ;  /* 0x0000df00ff017b82 */ /* 0x000fe20000000800 */
[----:B------:R-:W-:Y:S05]  /*0010*/  EXIT ;  /* 0x000000000000794d */ /* 0x000fea0003800000 */
.L_x_0:
[----:B------:R-:W-:-:S00]  /*0020*/  BRA `(.L_x_0) ;  /* 0xfffffffc00fc7947 */ /* 0x000fc0000383ffff */
[----:B------:R-:W-:-:S00]  /*0030*/  NOP ;  /* 0x0000000000007918 */ /* 0x000fc00000000000 */
        /* <DEDUP_REMOVED lines=12> */
.L_x_1:


//--------------------- .nv.shared.reserved.0     --------------------------
	.section	.nv.shared.reserved.0,"aw",@nobits
	.weak		__nv_reservedSMEM_offset_0_alias
	.size		__nv_reservedSMEM_offset_0_alias, 0, 64
	.other		__nv_reservedSMEM_offset_0_alias,@"STO_CUDA_RESERVED_SHARED STV_DEFAULT"
__nv_reservedSMEM_offset_0_alias:
	.zero		0
	.zero		64


//--------------------- .nv.constant0._Z10gpu_filteriPKfS0_Pf --------------------------
	.section	.nv.constant0._Z10gpu_filteriPKfS0_Pf,"a",@progbits
	.sectionflags	@""
	.align	4
.nv.constant0._Z10gpu_filteriPKfS0_Pf:
	.zero		928


//--------------------- SYMBOLS --------------------------

	.type		.nv.reservedSmem.offset0,@object
	.size		.nv.reservedSmem.offset0,0x4
